//
// Generated by NVIDIA NVVM Compiler
//
// Compiler Build ID: CL-36424714
// Cuda compilation tools, release 13.0, V13.0.88
// Based on NVVM 20.0.0
//

.version 9.0
.target sm_100
.address_size 64

	// .globl	_Z10setCentersPi

.visible .entry _Z10setCentersPi(
	.param .u64 .ptr .align 1 _Z10setCentersPi_param_0
)
{


	ret;

}
	// .globl	_Z7klusterP3dayS0_PS0_
.visible .entry _Z7klusterP3dayS0_PS0_(
	.param .u64 .ptr .align 1 _Z7klusterP3dayS0_PS0__param_0,
	.param .u64 .ptr .align 1 _Z7klusterP3dayS0_PS0__param_1,
	.param .u64 .ptr .align 1 _Z7klusterP3dayS0_PS0__param_2
)
{


	ret;

}


// ===== COMPILED SASS (sm_100) =====

	.target	sm_100

	.elftype	@"ET_EXEC"


//--------------------- .note.nv.tkinfo           --------------------------
	.section	.note.nv.tkinfo,"",@"SHT_NOTE"
	.sectionflags	@"SHF_NOTE_NV_TKINFO"
	.tkinfo
        /*0018*/ 	.word	0x00000002
        /*0030*/ 	.string	""
        /*0030*/ 	.string	"ptxas"
        /*0030*/ 	.string	"Cuda compilation tools, release 13.0, V13.0.88"
        /*0030*/ 	.string	"Build cuda_13.0.r13.0/compiler.36424714_0"
        /*0030*/ 	.string	"-arch sm_100 -m 64 "



//--------------------- .note.nv.cuinfo           --------------------------
	.section	.note.nv.cuinfo,"",@"SHT_NOTE"
	.sectionflags	@"SHF_NOTE_NV_CUINFO"
        /*0018*/ 	.short	0x0002
        /*001a*/ 	.short	0x0064
        /*001c*/ 	.short	0x0082
	.zero		2


//--------------------- .nv.info                  --------------------------
	.section	.nv.info,"",@"SHT_CUDA_INFO"
	.align	4


	//----- nvinfo : EIATTR_REGCOUNT
	.align		4
        /*0000*/ 	.byte	0x04, 0x2f
        /*0002*/ 	.short	(.L_1 - .L_0)
	.align		4
.L_0:
        /*0004*/ 	.word	index@(_Z10setCentersPi)
        /*0008*/ 	.word	0x00000004


	//----- nvinfo : EIATTR_FRAME_SIZE
	.align		4
.L_1:
        /*000c*/ 	.byte	0x04, 0x11
        /*000e*/ 	.short	(.L_3 - .L_2)
	.align		4
.L_2:
        /*0010*/ 	.word	index@(_Z10setCentersPi)
        /*0014*/ 	.word	0x00000000


	//----- nvinfo : EIATTR_REGCOUNT
	.align		4
.L_3:
        /*0018*/ 	.byte	0x04, 0x2f
        /*001a*/ 	.short	(.L_5 - .L_4)
	.align		4
.L_4:
        /*001c*/ 	.word	index@(_Z7klusterP3dayS0_PS0_)
        /*0020*/ 	.word	0x00000004


	//----- nvinfo : EIATTR_FRAME_SIZE
	.align		4
.L_5:
        /*0024*/ 	.byte	0x04, 0x11
        /*0026*/ 	.short	(.L_7 - .L_6)
	.align		4
.L_6:
        /*0028*/ 	.word	index@(_Z7klusterP3dayS0_PS0_)
        /*002c*/ 	.word	0x00000000


	//----- nvinfo : EIATTR_MIN_STACK_SIZE
	.align		4
.L_7:
        /*0030*/ 	.byte	0x04, 0x12
        /*0032*/ 	.short	(.L_9 - .L_8)
	.align		4
.L_8:
        /*0034*/ 	.word	index@(_Z7klusterP3dayS0_PS0_)
        /*0038*/ 	.word	0x00000000


	//----- nvinfo : EIATTR_MIN_STACK_SIZE
	.align		4
.L_9:
        /*003c*/ 	.byte	0x04, 0x12
        /*003e*/ 	.short	(.L_11 - .L_10)
	.align		4
.L_10:
        /*0040*/ 	.word	index@(_Z10setCentersPi)
        /*0044*/ 	.word	0x00000000
.L_11:


//--------------------- .nv.compat                --------------------------
	.section	.nv.compat,"",@"SHT_CUDA_COMPAT_INFO"
	.align	4
        /*0000*/ 	.byte	0x02, 0x09, 0x00, 0x00, 0x02, 0x02, 0x01, 0x00, 0x02, 0x05, 0x05, 0x00, 0x03, 0x07, 0x01, 0x01
        /*0010*/ 	.byte	0x02, 0x03, 0x00, 0x00, 0x02, 0x06, 0x01, 0x00, 0x04, 0x0b, 0x08, 0x00, 0x09, 0x00, 0x00, 0x00
        /*0020*/ 	.byte	0x00, 0x00, 0x00, 0x00


//--------------------- .nv.info._Z7klusterP3dayS0_PS0_ --------------------------
	.section	.nv.info._Z7klusterP3dayS0_PS0_,"",@"SHT_CUDA_INFO"
	.sectionflags	@""
	.align	4


	//----- nvinfo : EIATTR_CUDA_API_VERSION
	.align		4
        /*0000*/ 	.byte	0x04, 0x37
        /*0002*/ 	.short	(.L_13 - .L_12)
.L_12:
        /*0004*/ 	.word	0x00000082


	//----- nvinfo : EIATTR_KPARAM_INFO
	.align		4
.L_13:
        /*0008*/ 	.byte	0x04, 0x17
        /*000a*/ 	.short	(.L_15 - .L_14)
.L_14:
        /*000c*/ 	.word	0x00000000
        /*0010*/ 	.short	0x0002
        /*0012*/ 	.short	0x0010
        /*0014*/ 	.byte	0x00, 0xf5, 0x21, 0x00


	//----- nvinfo : EIATTR_KPARAM_INFO
	.align		4
.L_15:
        /*0018*/ 	.byte	0x04, 0x17
        /*001a*/ 	.short	(.L_17 - .L_16)
.L_16:
        /*001c*/ 	.word	0x00000000
        /*0020*/ 	.short	0x0001
        /*0022*/ 	.short	0x0008
        /*0024*/ 	.byte	0x00, 0xf5, 0x21, 0x00


	//----- nvinfo : EIATTR_KPARAM_INFO
	.align		4
.L_17:
        /*0028*/ 	.byte	0x04, 0x17
        /*002a*/ 	.short	(.L_19 - .L_18)
.L_18:
        /*002c*/ 	.word	0x00000000
        /*0030*/ 	.short	0x0000
        /*0032*/ 	.short	0x0000
        /*0034*/ 	.byte	0x00, 0xf5, 0x21, 0x00


	//----- nvinfo : EIATTR_SPARSE_MMA_MASK
	.align		4
.L_19:
        /*0038*/ 	.byte	0x03, 0x50
        /*003a*/ 	.short	0x0000


	//----- nvinfo : EIATTR_MAXREG_COUNT
	.align		4
        /*003c*/ 	.byte	0x03, 0x1b
        /*003e*/ 	.short	0x00ff


	//----- nvinfo : EIATTR_MERCURY_ISA_VERSION
	.align		4
        /*0040*/ 	.byte	0x03, 0x5f
        /*0042*/ 	.short	0x0101


	//----- nvinfo : EIATTR_VRC_CTA_INIT_COUNT
	.align		4
        /*0044*/ 	.byte	0x02, 0x4a
	.zero		1
	.zero		1


	//----- nvinfo : EIATTR_EXIT_INSTR_OFFSETS
	.align		4
        /*0048*/ 	.byte	0x04, 0x1c
        /*004a*/ 	.short	(.L_21 - .L_20)


	//   ....[0]....
.L_20:
        /*004c*/ 	.word	0x00000010


	//----- nvinfo : EIATTR_CBANK_PARAM_SIZE
	.align		4
.L_21:
        /*0050*/ 	.byte	0x03, 0x19
        /*0052*/ 	.short	0x0018


	//----- nvinfo : EIATTR_PARAM_CBANK
	.align		4
        /*0054*/ 	.byte	0x04, 0x0a
        /*0056*/ 	.short	(.L_23 - .L_22)
	.align		4
.L_22:
        /*0058*/ 	.word	index@(.nv.constant0._Z7klusterP3dayS0_PS0_)
        /*005c*/ 	.short	0x0380
        /*005e*/ 	.short	0x0018


	//----- nvinfo : EIATTR_SW_WAR
	.align		4
.L_23:
        /*0060*/ 	.byte	0x04, 0x36
        /*0062*/ 	.short	(.L_25 - .L_24)
.L_24:
        /*0064*/ 	.word	0x00000008
.L_25:


//--------------------- .nv.info._Z10setCentersPi --------------------------
	.section	.nv.info._Z10setCentersPi,"",@"SHT_CUDA_INFO"
	.sectionflags	@""
	.align	4


	//----- nvinfo : EIATTR_CUDA_API_VERSION
	.align		4
        /*0000*/ 	.byte	0x04, 0x37
        /*0002*/ 	.short	(.L_27 - .L_26)
.L_26:
        /*0004*/ 	.word	0x00000082


	//----- nvinfo : EIATTR_KPARAM_INFO
	.align		4
.L_27:
        /*0008*/ 	.byte	0x04, 0x17
        /*000a*/ 	.short	(.L_29 - .L_28)
.L_28:
        /*000c*/ 	.word	0x00000000
        /*0010*/ 	.short	0x0000
        /*0012*/ 	.short	0x0000
        /*0014*/ 	.byte	0x00, 0xf5, 0x21, 0x00


	//----- nvinfo : EIATTR_SPARSE_MMA_MASK
	.align		4
.L_29:
        /*0018*/ 	.byte	0x03, 0x50
        /*001a*/ 	.short	0x0000


	//----- nvinfo : EIATTR_MAXREG_COUNT
	.align		4
        /*001c*/ 	.byte	0x03, 0x1b
        /*001e*/ 	.short	0x00ff


	//----- nvinfo : EIATTR_MERCURY_ISA_VERSION
	.align		4
        /*0020*/ 	.byte	0x03, 0x5f
        /*0022*/ 	.short	0x0101


	//----- nvinfo : EIATTR_VRC_CTA_INIT_COUNT
	.align		4
        /*0024*/ 	.byte	0x02, 0x4a
	.zero		1
	.zero		1


	//----- nvinfo : EIATTR_EXIT_INSTR_OFFSETS
	.align		4
        /*0028*/ 	.byte	0x04, 0x1c
        /*002a*/ 	.short	(.L_31 - .L_30)


	//   ....[0]....
.L_30:
        /*002c*/ 	.word	0x00000010


	//----- nvinfo : EIATTR_CBANK_PARAM_SIZE
	.align		4
.L_31:
        /*0030*/ 	.byte	0x03, 0x19
        /*0032*/ 	.short	0x0008


	//----- nvinfo : EIATTR_PARAM_CBANK
	.align		4
        /*0034*/ 	.byte	0x04, 0x0a
        /*0036*/ 	.short	(.L_33 - .L_32)
	.align		4
.L_32:
        /*0038*/ 	.word	index@(.nv.constant0._Z10setCentersPi)
        /*003c*/ 	.short	0x0380
        /*003e*/ 	.short	0x0008


	//----- nvinfo : EIATTR_SW_WAR
	.align		4
.L_33:
        /*0040*/ 	.byte	0x04, 0x36
        /*0042*/ 	.short	(.L_35 - .L_34)
.L_34:
        /*0044*/ 	.word	0x00000008
.L_35:


//--------------------- .nv.callgraph             --------------------------
	.section	.nv.callgraph,"",@"SHT_CUDA_CALLGRAPH"
	.align	4
	.sectionentsize	8
	.align		4
        /*0000*/ 	.word	0x00000000
	.align		4
        /*0004*/ 	.word	0xffffffff
	.align		4
        /*0008*/ 	.word	0x00000000
	.align		4
        /*000c*/ 	.word	0xfffffffe
	.align		4
        /*0010*/ 	.word	0x00000000
	.align		4
        /*0014*/ 	.word	0xfffffffd
	.align		4
        /*0018*/ 	.word	0x00000000
	.align		4
        /*001c*/ 	.word	0xfffffffc


//--------------------- .text._Z7klusterP3dayS0_PS0_ --------------------------
	.section	.text._Z7klusterP3dayS0_PS0_,"ax",@progbits
	.align	128
        .global         _Z7klusterP3dayS0_PS0_
        .type           _Z7klusterP3dayS0_PS0_,@function
        .size           _Z7klusterP3dayS0_PS0_,(.L_x_2 - _Z7klusterP3dayS0_PS0_)
        .other          _Z7klusterP3dayS0_PS0_,@"STO_CUDA_ENTRY STV_DEFAULT"
_Z7klusterP3dayS0_PS0_:
.text._Z7klusterP3dayS0_PS0_:
[----:B------:R-:W-:Y:S01]  /*0000*/  LDC R1, c[0x0][0x37c] ;  /* 0x0000df00ff017b82 */ /* 0x000fe20000000800 */
[----:B------:R-:W-:Y:S05]  /*0010*/  EXIT ;  /* 0x000000000000794d */ /* 0x000fea0003800000 */
.L_x_0:
[----:B------:R-:W-:-:S00]  /*0020*/  BRA `(.L_x_0) ;  /* 0xfffffffc00fc7947 */ /* 0x000fc0000383ffff */
[----:B------:R-:W-:-:S00]  /*0030*/  NOP ;  /* 0x0000000000007918 */ /* 0x000fc00000000000 */
        /* <DEDUP_REMOVED lines=12> */
.L_x_2:


//--------------------- .text._Z10setCentersPi    --------------------------
	.section	.text._Z10setCentersPi,"ax",@progbits
	.align	128
        .global         _Z10setCentersPi
        .type           _Z10setCentersPi,@function
        .size           _Z10setCentersPi,(.L_x_3 - _Z10setCentersPi)
        .other          _Z10setCentersPi,@"STO_CUDA_ENTRY STV_DEFAULT"
_Z10setCentersPi:
.text._Z10setCentersPi:
[----:B------:R-:W-:Y:S01]  /*0000*/  LDC R1, c[0x0][0x37c] ;  /* 0x0000df00ff017b82 */ /* 0x000fe20000000800 */
[----:B------:R-:W-:Y:S05]  /*0010*/  EXIT ;  /* 0x000000000000794d */ /* 0x000fea0003800000 */
.L_x_1:
        /* <DEDUP_REMOVED lines=14> */
.L_x_3:


//--------------------- .nv.shared.reserved.0     --------------------------
	.section	.nv.shared.reserved.0,"aw",@nobits
	.weak		__nv_reservedSMEM_offset_0_alias
	.size		__nv_reservedSMEM_offset_0_alias, 0, 64
	.other		__nv_reservedSMEM_offset_0_alias,@"STO_CUDA_RESERVED_SHARED STV_DEFAULT"
__nv_reservedSMEM_offset_0_alias:
	.zero		0
	.zero		64


//--------------------- .nv.constant0._Z7klusterP3dayS0_PS0_ --------------------------
	.section	.nv.constant0._Z7klusterP3dayS0_PS0_,"a",@progbits
	.sectionflags	@""
	.align	4
.nv.constant0._Z7klusterP3dayS0_PS0_:
	.zero		920


//--------------------- .nv.constant0._Z10setCentersPi --------------------------
	.section	.nv.constant0._Z10setCentersPi,"a",@progbits
	.sectionflags	@""
	.align	4
.nv.constant0._Z10setCentersPi:
	.zero		904


//--------------------- SYMBOLS --------------------------

	.type		.nv.reservedSmem.offset0,@object
	.size		.nv.reservedSmem.offset0,0x4
